	.headerflags	@"EF_CUDA_TEXMODE_UNIFIED EF_CUDA_64BIT_ADDRESS EF_CUDA_ACCELERATORS EF_CUDA_SM90 EF_CUDA_VIRTUAL_SM(EF_CUDA_SM90)"
	.elftype	@"ET_EXEC"


//--------------------- .nv.info                  --------------------------
	.section	.nv.info,"",@"SHT_CUDA_INFO"
	.align	4


	//----- nvinfo : EIATTR_REGCOUNT
	.align		4
        /*0000*/ 	.byte	0x04, 0x2f
        /*0002*/ 	.short	(.L_3 - .L_2)
	.align		4
.L_2:
        /*0004*/ 	.word	index@(triton_poi_fused__native_batch_norm_legit_no_training_relu_5)
        /*0008*/ 	.word	0x00000028


	//----- nvinfo : EIATTR_MIN_STACK_SIZE
	.align		4
.L_3:
        /*000c*/ 	.byte	0x04, 0x12
        /*000e*/ 	.short	(.L_5 - .L_4)
	.align		4
.L_4:
        /*0010*/ 	.word	index@(triton_poi_fused__native_batch_norm_legit_no_training_relu_5)
        /*0014*/ 	.word	0x00000000


	//----- nvinfo : EIATTR_FRAME_SIZE
	.align		4
.L_5:
        /*0018*/ 	.byte	0x04, 0x11
        /*001a*/ 	.short	(.L_7 - .L_6)
	.align		4
.L_6:
        /*001c*/ 	.word	index@(triton_poi_fused__native_batch_norm_legit_no_training_relu_5)
        /*0020*/ 	.word	0x00000000


	//----- nvinfo : EIATTR_MIN_STACK_SIZE
	.align		4
.L_7:
        /*0024*/ 	.byte	0x04, 0x12
        /*0026*/ 	.short	(.L_9 - .L_8)
	.align		4
.L_8:
        /*0028*/ 	.word	index@(triton_poi_fused__native_batch_norm_legit_no_training_relu_5)
        /*002c*/ 	.word	0x00000000
.L_9:


//--------------------- .nv.info.triton_poi_fused__native_batch_norm_legit_no_training_relu_5 --------------------------
	.section	.nv.info.triton_poi_fused__native_batch_norm_legit_no_training_relu_5,"",@"SHT_CUDA_INFO"
	.sectionflags	@""
	.align	4


	//----- nvinfo : EIATTR_CUDA_API_VERSION
	.align		4
        /*0000*/ 	.byte	0x04, 0x37
        /*0002*/ 	.short	(.L_11 - .L_10)
.L_10:
        /*0004*/ 	.word	0x0000007c


	//----- nvinfo : EIATTR_KPARAM_INFO
	.align		4
.L_11:
        /*0008*/ 	.byte	0x04, 0x17
        /*000a*/ 	.short	(.L_13 - .L_12)
.L_12:
        /*000c*/ 	.word	0x00000000
        /*0010*/ 	.short	0x0007
        /*0012*/ 	.short	0x0034
        /*0014*/ 	.byte	0x00, 0xf0, 0x11, 0x00


	//----- nvinfo : EIATTR_KPARAM_INFO
	.align		4
.L_13:
        /*0018*/ 	.byte	0x04, 0x17
        /*001a*/ 	.short	(.L_15 - .L_14)
.L_14:
        /*001c*/ 	.word	0x00000000
        /*0020*/ 	.short	0x0006
        /*0022*/ 	.short	0x0030
        /*0024*/ 	.byte	0x00, 0xf0, 0x11, 0x00


	//----- nvinfo : EIATTR_KPARAM_INFO
	.align		4
.L_15:
        /*0028*/ 	.byte	0x04, 0x17
        /*002a*/ 	.short	(.L_17 - .L_16)
.L_16:
        /*002c*/ 	.word	0x00000000
        /*0030*/ 	.short	0x0005
        /*0032*/ 	.short	0x0028
        /*0034*/ 	.byte	0x00, 0xf4, 0x21, 0x00


	//----- nvinfo : EIATTR_KPARAM_INFO
	.align		4
.L_17:
        /*0038*/ 	.byte	0x04, 0x17
        /*003a*/ 	.short	(.L_19 - .L_18)
.L_18:
        /*003c*/ 	.word	0x00000000
        /*0040*/ 	.short	0x0004
        /*0042*/ 	.short	0x0020
        /*0044*/ 	.byte	0x00, 0xf4, 0x21, 0x00


	//----- nvinfo : EIATTR_KPARAM_INFO
	.align		4
.L_19:
        /*0048*/ 	.byte	0x04, 0x17
        /*004a*/ 	.short	(.L_21 - .L_20)
.L_20:
        /*004c*/ 	.word	0x00000000
        /*0050*/ 	.short	0x0003
        /*0052*/ 	.short	0x0018
        /*0054*/ 	.byte	0x00, 0xf4, 0x21, 0x00


	//----- nvinfo : EIATTR_KPARAM_INFO
	.align		4
.L_21:
        /*0058*/ 	.byte	0x04, 0x17
        /*005a*/ 	.short	(.L_23 - .L_22)
.L_22:
        /*005c*/ 	.word	0x00000000
        /*0060*/ 	.short	0x0002
        /*0062*/ 	.short	0x0010
        /*0064*/ 	.byte	0x00, 0xf4, 0x21, 0x00


	//----- nvinfo : EIATTR_KPARAM_INFO
	.align		4
.L_23:
        /*0068*/ 	.byte	0x04, 0x17
        /*006a*/ 	.short	(.L_25 - .L_24)
.L_24:
        /*006c*/ 	.word	0x00000000
        /*0070*/ 	.short	0x0001
        /*0072*/ 	.short	0x0008
        /*0074*/ 	.byte	0x00, 0xf4, 0x21, 0x00


	//----- nvinfo : EIATTR_KPARAM_INFO
	.align		4
.L_25:
        /*0078*/ 	.byte	0x04, 0x17
        /*007a*/ 	.short	(.L_27 - .L_26)
.L_26:
        /*007c*/ 	.word	0x00000000
        /*0080*/ 	.short	0x0000
        /*0082*/ 	.short	0x0000
        /*0084*/ 	.byte	0x00, 0xf4, 0x21, 0x00


	//----- nvinfo : EIATTR_SPARSE_MMA_MASK
	.align		4
.L_27:
        /*0088*/ 	.byte	0x03, 0x50
        /*008a*/ 	.short	0x0000


	//----- nvinfo : EIATTR_MAXREG_COUNT
	.align		4
        /*008c*/ 	.byte	0x03, 0x1b
        /*008e*/ 	.short	0x00ff


	//----- nvinfo : EIATTR_EXIT_INSTR_OFFSETS
	.align		4
        /*0090*/ 	.byte	0x04, 0x1c
        /*0092*/ 	.short	(.L_29 - .L_28)


	//   ....[0]....
.L_28:
        /*0094*/ 	.word	0x000019e0


	//   ....[1]....
        /*0098*/ 	.word	0x00001a20


	//----- nvinfo : EIATTR_REQNTID
	.align		4
.L_29:
        /*009c*/ 	.byte	0x04, 0x10
        /*009e*/ 	.short	(.L_31 - .L_30)
.L_30:
        /*00a0*/ 	.word	0x00000100
        /*00a4*/ 	.word	0x00000001
        /*00a8*/ 	.word	0x00000001


	//----- nvinfo : EIATTR_CBANK_PARAM_SIZE
	.align		4
.L_31:
        /*00ac*/ 	.byte	0x03, 0x19
        /*00ae*/ 	.short	0x0038


	//----- nvinfo : EIATTR_PARAM_CBANK
	.align		4
        /*00b0*/ 	.byte	0x04, 0x0a
        /*00b2*/ 	.short	(.L_33 - .L_32)
	.align		4
.L_32:
        /*00b4*/ 	.word	index@(.nv.constant0.triton_poi_fused__native_batch_norm_legit_no_training_relu_5)
        /*00b8*/ 	.short	0x0210
        /*00ba*/ 	.short	0x0038


	//----- nvinfo : EIATTR_SW_WAR
	.align		4
.L_33:
        /*00bc*/ 	.byte	0x04, 0x36
        /*00be*/ 	.short	(.L_35 - .L_34)
.L_34:
        /*00c0*/ 	.word	0x00000008
.L_35:


//--------------------- .nv.callgraph             --------------------------
	.section	.nv.callgraph,"",@"SHT_CUDA_CALLGRAPH"
	.align	4
	.sectionentsize	8
	.align		4
        /*0000*/ 	.word	0x00000000
	.align		4
        /*0004*/ 	.word	0xffffffff
	.align		4
        /*0008*/ 	.word	0x00000000
	.align		4
        /*000c*/ 	.word	0xfffffffe
	.align		4
        /*0010*/ 	.word	0x00000000
	.align		4
        /*0014*/ 	.word	0xfffffffd
	.align		4
        /*0018*/ 	.word	0x00000000
	.align		4
        /*001c*/ 	.word	0xfffffffc


//--------------------- .nv.constant4             --------------------------
	.section	.nv.constant4,"a",@progbits
	.align	8
	.align		8
.nv.constant4:
        /*0000*/ 	.dword	_$_str
	.align		8
        /*0008*/ 	.dword	_$_str_$_2


//--------------------- .text.triton_poi_fused__native_batch_norm_legit_no_training_relu_5 --------------------------
	.section	.text.triton_poi_fused__native_batch_norm_legit_no_training_relu_5,"ax",@progbits
	.sectionflags	@"SHF_BARRIERS=1"
	.align	128
        .global         triton_poi_fused__native_batch_norm_legit_no_training_relu_5
        .type           triton_poi_fused__native_batch_norm_legit_no_training_relu_5,@function
        .size           triton_poi_fused__native_batch_norm_legit_no_training_relu_5,(.L_x_1 - triton_poi_fused__native_batch_norm_legit_no_training_relu_5)
        .other          triton_poi_fused__native_batch_norm_legit_no_training_relu_5,@"STO_CUDA_ENTRY STV_DEFAULT"
triton_poi_fused__native_batch_norm_legit_no_training_relu_5:
.text.triton_poi_fused__native_batch_norm_legit_no_training_relu_5:
[----:B------:R-:W0:Y:S01]  /*0000*/  LDC R1, c[0x0][0x28] ;  /* 0x00000a00ff017b82 */ /* 0x000e220000000800 */
[----:B------:R-:W1:Y:S07]  /*0010*/  S2R R2, SR_TID.X ;  /* 0x0000000000027919 */ /* 0x000e6e0000002100 */
[----:B------:R-:W2:Y:S01]  /*0020*/  S2UR UR4, SR_CTAID.Y ;  /* 0x00000000000479c3 */ /* 0x000ea20000002600 */
[----:B------:R-:W-:Y:S02]  /*0030*/  CS2R R10, SRZ ;  /* 0x00000000000a7805 */ /* 0x000fe4000001ff00 */
[----:B------:R-:W-:Y:S01]  /*0040*/  CS2R R12, SRZ ;  /* 0x00000000000c7805 */ /* 0x000fe2000001ff00 */
[----:B------:R-:W3:Y:S01]  /*0050*/  S2R R3, SR_CTAID.X ;  /* 0x0000000000037919 */ /* 0x000ee20000002500 */
[----:B------:R-:W-:-:S02]  /*0060*/  CS2R R14, SRZ ;  /* 0x00000000000e7805 */ /* 0x000fc4000001ff00 */
[----:B------:R-:W-:Y:S01]  /*0070*/  CS2R R16, SRZ ;  /* 0x0000000000107805 */ /* 0x000fe2000001ff00 */
[----:B------:R-:W-:Y:S01]  /*0080*/  ULDC.64 UR20, c[0x0][0x208] ;  /* 0x0000820000147ab9 */ /* 0x000fe20000000a00 */
[----:B------:R-:W4:Y:S08]  /*0090*/  LDC.64 R24, c[0x0][0x220] ;  /* 0x00008800ff187b82 */ /* 0x000f300000000a00 */
[----:B------:R-:W5:Y:S01]  /*00a0*/  LDC.64 R36, c[0x0][0x210] ;  /* 0x00008400ff247b82 */ /* 0x000f620000000a00 */
[----:B--2---:R-:W-:-:S07]  /*00b0*/  USHF.L.U32 UR5, UR4, 0x4, URZ ;  /* 0x0000000404057899 */ /* 0x004fce000800063f */
[----:B------:R-:W2:Y:S01]  /*00c0*/  LDC.64 R18, c[0x0][0x218] ;  /* 0x00008600ff127b82 */ /* 0x000ea20000000a00 */
[----:B------:R-:W-:-:S04]  /*00d0*/  USHF.R.S32.HI UR4, URZ, 0x1b, UR4 ;  /* 0x0000001b3f047899 */ /* 0x000fc80008011404 */
[----:B------:R-:W-:Y:S01]  /*00e0*/  USGXT UR4, UR4, 0x1 ;  /* 0x000000010404789a */ /* 0x000fe20008000200 */
[----:B-1----:R-:W-:Y:S02]  /*00f0*/  SHF.L.U32 R0, R2, 0x2, RZ ;  /* 0x0000000202007819 */ /* 0x002fe400000006ff */
[----:B------:R-:W-:-:S04]  /*0100*/  MOV R5, UR5 ;  /* 0x0000000500057c02 */ /* 0x000fc80008000f00 */
[----:B------:R-:W-:Y:S02]  /*0110*/  LOP3.LUT R32, R5, 0xc, R0, 0xf8, !PT ;  /* 0x0000000c05207812 */ /* 0x000fe400078ef800 */
[----:B------:R-:W-:Y:S02]  /*0120*/  MOV R5, UR4 ;  /* 0x0000000400057c02 */ /* 0x000fe40008000f00 */
[----:B------:R-:W-:Y:S02]  /*0130*/  SHF.R.U32.HI R0, RZ, 0x2, R2 ;  /* 0x00000002ff007819 */ /* 0x000fe40000011602 */
[----:B------:R-:W-:Y:S02]  /*0140*/  LEA.HI R5, R5, R32, RZ, 0x8 ;  /* 0x0000002005057211 */ /* 0x000fe400078f40ff */
[----:B------:R-:W-:Y:S02]  /*0150*/  SGXT.U32 R0, R0, 0x6 ;  /* 0x000000060000781a */ /* 0x000fe40000000000 */
[----:B------:R-:W-:-:S02]  /*0160*/  LOP3.LUT R7, R5, 0xffffff00, RZ, 0xc0, !PT ;  /* 0xffffff0005077812 */ /* 0x000fc400078ec0ff */
[----:B---3--:R-:W-:Y:S02]  /*0170*/  PRMT R4, R0, 0x6540, R3 ;  /* 0x0000654000047816 */ /* 0x008fe40000000003 */
[----:B------:R-:W-:Y:S02]  /*0180*/  IADD3 R32, R32, -R7, RZ ;  /* 0x8000000720207210 */ /* 0x000fe40007ffe0ff */
[----:B------:R-:W-:Y:S02]  /*0190*/  SHF.R.S32.HI R7, RZ, 0x8, R5 ;  /* 0x00000008ff077819 */ /* 0x000fe40000011405 */
[C---:B------:R-:W-:Y:S02]  /*01a0*/  LOP3.LUT R5, R4.reuse, 0x40, RZ, 0xfc, !PT ;  /* 0x0000004004057812 */ /* 0x040fe400078efcff */
[C---:B------:R-:W-:Y:S01]  /*01b0*/  LOP3.LUT R6, R4.reuse, 0x80, RZ, 0xfc, !PT ;  /* 0x0000008004067812 */ /* 0x040fe200078efcff */
[----:B------:R-:W-:Y:S01]  /*01c0*/  IMAD R8, R7, 0x3c100, R32 ;  /* 0x0003c10007087824 */ /* 0x000fe200078e0220 */
[----:B------:R-:W-:-:S02]  /*01d0*/  LOP3.LUT R7, R4, 0xc0, RZ, 0xfc, !PT ;  /* 0x000000c004077812 */ /* 0x000fc400078efcff */
[----:B------:R-:W-:Y:S01]  /*01e0*/  ISETP.GE.AND P0, PT, R4, 0x3c1, PT ;  /* 0x000003c10400780c */ /* 0x000fe20003f06270 */
[----:B----4-:R-:W-:Y:S01]  /*01f0*/  IMAD.WIDE R24, R32, 0x4, R24 ;  /* 0x0000000420187825 */ /* 0x010fe200078e0218 */
[C---:B------:R-:W-:Y:S02]  /*0200*/  ISETP.GE.AND P1, PT, R5.reuse, 0x3c1, PT ;  /* 0x000003c10500780c */ /* 0x040fe40003f26270 */
[----:B------:R-:W-:Y:S01]  /*0210*/  ISETP.GE.AND P2, PT, R6, 0x3c1, PT ;  /* 0x000003c10600780c */ /* 0x000fe20003f46270 */
[----:B--2---:R-:W-:Y:S01]  /*0220*/  IMAD.WIDE R20, R32, 0x4, R18 ;  /* 0x0000000420147825 */ /* 0x004fe200078e0212 */
[-C--:B------:R-:W-:Y:S02]  /*0230*/  LEA R29, R4, R8.reuse, 0x8 ;  /* 0x00000008041d7211 */ /* 0x080fe400078e40ff */
[----:B------:R-:W-:Y:S02]  /*0240*/  CS2R R18, SRZ ;  /* 0x0000000000127805 */ /* 0x000fe4000001ff00 */
[-C--:B------:R-:W-:Y:S01]  /*0250*/  LEA R31, R5, R8.reuse, 0x8 ;  /* 0x00000008051f7211 */ /* 0x080fe200078e40ff */
[----:B------:R-:W2:Y:S01]  /*0260*/  LDG.E.EL.128 R24, desc[UR20][R24.64] ;  /* 0x0000001418187981 */ /* 0x000ea2000c2e1d00 */
[-C--:B------:R-:W-:Y:S01]  /*0270*/  LEA R35, R6, R8.reuse, 0x8 ;  /* 0x0000000806237211 */ /* 0x080fe200078e40ff */
[--C-:B-----5:R-:W-:Y:S01]  /*0280*/  IMAD.WIDE R28, R29, 0x4, R36.reuse ;  /* 0x000000041d1c7825 */ /* 0x120fe200078e0224 */
[C---:B------:R-:W-:Y:S01]  /*0290*/  ISETP.GE.AND P3, PT, R7.reuse, 0x3c1, PT ;  /* 0x000003c10700780c */ /* 0x040fe20003f66270 */
[----:B------:R-:W3:Y:S01]  /*02a0*/  LDG.E.EL.128 R20, desc[UR20][R20.64] ;  /* 0x0000001414147981 */ /* 0x000ee2000c2e1d00 */
[----:B------:R-:W-:Y:S01]  /*02b0*/  LEA R5, R7, R8, 0x8 ;  /* 0x0000000807057211 */ /* 0x000fe200078e40ff */
[----:B------:R-:W-:Y:S01]  /*02c0*/  IMAD.WIDE R30, R31, 0x4, R36 ;  /* 0x000000041f1e7825 */ /* 0x000fe200078e0224 */
[----:B------:R-:W-:-:S02]  /*02d0*/  CS2R R6, SRZ ;  /* 0x0000000000067805 */ /* 0x000fc4000001ff00 */
[----:B------:R-:W-:Y:S01]  /*02e0*/  CS2R R8, SRZ ;  /* 0x0000000000087805 */ /* 0x000fe2000001ff00 */
[----:B------:R-:W-:-:S04]  /*02f0*/  IMAD.WIDE R34, R35, 0x4, R36 ;  /* 0x0000000423227825 */ /* 0x000fc800078e0224 */
[----:B------:R-:W-:Y:S01]  /*0300*/  IMAD.WIDE R36, R5, 0x4, R36 ;  /* 0x0000000405247825 */ /* 0x000fe200078e0224 */
[----:B------:R-:W-:Y:S01]  /*0310*/  CS2R R4, SRZ ;  /* 0x0000000000047805 */ /* 0x000fe2000001ff00 */
[----:B------:R1:W3:Y:S04]  /*0320*/  @!P1 LDG.E.EL.128 R8, desc[UR20][R30.64] ;  /* 0x000000141e089981 */ /* 0x0002e8000c2e1d00 */
[----:B------:R-:W4:Y:S04]  /*0330*/  @!P2 LDG.E.EL.128 R12, desc[UR20][R34.64] ;  /* 0x00000014220ca981 */ /* 0x000f28000c2e1d00 */
[----:B------:R5:W4:Y:S01]  /*0340*/  @!P0 LDG.E.EL.128 R4, desc[UR20][R28.64] ;  /* 0x000000141c048981 */ /* 0x000b22000c2e1d00 */
[----:B-1----:R-:W1:Y:S03]  /*0350*/  LDC.64 R30, c[0x0][0x230] ;  /* 0x00008c00ff1e7b82 */ /* 0x002e660000000a00 */
[----:B------:R-:W4:Y:S05]  /*0360*/  @!P3 LDG.E.EL.128 R16, desc[UR20][R36.64] ;  /* 0x000000142410b981 */ /* 0x000f2a000c2e1d00 */
[----:B0----5:R-:W0:Y:S02]  /*0370*/  LDC.64 R28, c[0x0][0x228] ;  /* 0x00008a00ff1c7b82 */ /* 0x021e240000000a00 */
[----:B0-----:R-:W-:-:S04]  /*0380*/  IMAD.WIDE R28, R32, 0x4, R28 ;  /* 0x00000004201c7825 */ /* 0x001fc800078e021c */
[----:B-1----:R-:W-:Y:S02]  /*0390*/  IMAD.WIDE R32, R32, 0x4, R30 ;  /* 0x0000000420207825 */ /* 0x002fe400078e021e */
[----:B------:R-:W5:Y:S04]  /*03a0*/  LDG.E.EL.128 R28, desc[UR20][R28.64] ;  /* 0x000000141c1c7981 */ /* 0x000f68000c2e1d00 */
[----:B------:R-:W5:Y:S01]  /*03b0*/  LDG.E.EL.128 R32, desc[UR20][R32.64] ;  /* 0x0000001420207981 */ /* 0x000f62000c2e1d00 */
[----:B------:R-:W-:Y:S02]  /*03c0*/  UIADD3 UR9, UR5, 0xe, URZ ;  /* 0x0000000e05097890 */ /* 0x000fe4000fffe03f */
[----:B------:R-:W-:Y:S02]  /*03d0*/  UIADD3 UR12, UR5, 0xd, URZ ;  /* 0x0000000d050c7890 */ /* 0x000fe4000fffe03f */
[----:B------:R-:W-:-:S02]  /*03e0*/  ULEA.HI UR11, UR4, UR9, URZ, 0x8 ;  /* 0x00000009040b7291 */ /* 0x000fc4000f8f403f */
[----:B------:R-:W-:Y:S02]  /*03f0*/  ULEA.HI UR13, UR4, UR12, URZ, 0x8 ;  /* 0x0000000c040d7291 */ /* 0x000fe4000f8f403f */
[----:B------:R-:W-:Y:S02]  /*0400*/  ULOP3.LUT UR25, UR11, 0xffffff00, URZ, 0xc0, !UPT ;  /* 0xffffff000b197892 */ /* 0x000fe4000f8ec03f */
[----:B------:R-:W-:Y:S02]  /*0410*/  USHF.R.S32.HI UR11, URZ, 0x8, UR11 ;  /* 0x000000083f0b7899 */ /* 0x000fe4000801140b */
[----:B------:R-:W-:Y:S02]  /*0420*/  UIADD3 UR14, UR5, 0xc, URZ ;  /* 0x0000000c050e7890 */ /* 0x000fe4000fffe03f */
[----:B------:R-:W-:Y:S02]  /*0430*/  UIADD3 UR25, UR9, -UR25, URZ ;  /* 0x8000001909197290 */ /* 0x000fe4000fffe03f */
[----:B------:R-:W-:-:S02]  /*0440*/  ULOP3.LUT UR26, UR13, 0xffffff00, URZ, 0xc0, !UPT ;  /* 0xffffff000d1a7892 */ /* 0x000fc4000f8ec03f */
[----:B------:R-:W-:Y:S02]  /*0450*/  USHF.R.S32.HI UR13, URZ, 0x8, UR13 ;  /* 0x000000083f0d7899 */ /* 0x000fe4000801140d */
[----:B------:R-:W-:Y:S02]  /*0460*/  UIADD3 UR26, UR12, -UR26, URZ ;  /* 0x8000001a0c1a7290 */ /* 0x000fe4000fffe03f */
[----:B------:R-:W-:-:S04]  /*0470*/  UIADD3 UR15, UR5, 0xb, URZ ;  /* 0x0000000b050f7890 */ /* 0x000fc8000fffe03f */
[----:B------:R-:W-:Y:S02]  /*0480*/  ULEA.HI UR12, UR4, UR15, URZ, 0x8 ;  /* 0x0000000f040c7291 */ /* 0x000fe4000f8f403f */
[----:B------:R-:W-:Y:S02]  /*0490*/  UIADD3 UR17, UR5, 0x9, URZ ;  /* 0x0000000905117890 */ /* 0x000fe4000fffe03f */
[----:B------:R-:W-:Y:S02]  /*04a0*/  UIADD3 UR18, UR5, 0x8, URZ ;  /* 0x0000000805127890 */ /* 0x000fe4000fffe03f */
[----:B------:R-:W-:Y:S02]  /*04b0*/  ULEA.HI UR17, UR4, UR17, URZ, 0x8 ;  /* 0x0000001104117291 */ /* 0x000fe4000f8f403f */
[----:B------:R-:W-:Y:S02]  /*04c0*/  ULEA.HI UR18, UR4, UR18, URZ, 0x8 ;  /* 0x0000001204127291 */ /* 0x000fe4000f8f403f */
[----:B------:R-:W-:-:S02]  /*04d0*/  UIADD3 UR27, UR5, 0x9, URZ ;  /* 0x00000009051b7890 */ /* 0x000fc4000fffe03f */
[----:B------:R-:W-:Y:S02]  /*04e0*/  UIADD3 UR28, UR5, 0x8, URZ ;  /* 0x00000008051c7890 */ /* 0x000fe4000fffe03f */
[----:B------:R-:W-:Y:S02]  /*04f0*/  UIADD3 UR16, UR5, 0xa, URZ ;  /* 0x0000000a05107890 */ /* 0x000fe4000fffe03f */
[----:B------:R-:W-:Y:S02]  /*0500*/  UIADD3 UR19, UR5, 0x7, URZ ;  /* 0x0000000705137890 */ /* 0x000fe4000fffe03f */
[----:B------:R-:W-:Y:S02]  /*0510*/  UIADD3 UR22, UR5, 0x6, URZ ;  /* 0x0000000605167890 */ /* 0x000fe4000fffe03f */
[----:B------:R-:W-:Y:S02]  /*0520*/  ULEA.HI UR19, UR4, UR19, URZ, 0x8 ;  /* 0x0000001304137291 */ /* 0x000fe4000f8f403f */
[----:B------:R-:W-:-:S02]  /*0530*/  UIADD3 UR29, UR5, 0x7, URZ ;  /* 0x00000007051d7890 */ /* 0x000fc4000fffe03f */
[----:B------:R-:W-:Y:S02]  /*0540*/  ULEA.HI UR22, UR4, UR22, URZ, 0x8 ;  /* 0x0000001604167291 */ /* 0x000fe4000f8f403f */
[----:B------:R-:W-:Y:S02]  /*0550*/  UIADD3 UR10, UR5, 0x6, URZ ;  /* 0x00000006050a7890 */ /* 0x000fe4000fffe03f */
[----:B------:R-:W-:-:S04]  /*0560*/  UIADD3 UR23, UR5, 0x5, URZ ;  /* 0x0000000505177890 */ /* 0x000fc8000fffe03f */
[----:B------:R-:W-:Y:S02]  /*0570*/  ULEA.HI UR23, UR4, UR23, URZ, 0x8 ;  /* 0x0000001704177291 */ /* 0x000fe4000f8f403f */
[----:B------:R-:W-:Y:S02]  /*0580*/  UIADD3 UR8, UR5, 0x5, URZ ;  /* 0x0000000505087890 */ /* 0x000fe4000fffe03f */
[----:B------:R-:W-:Y:S02]  /*0590*/  UIADD3 UR24, UR5, 0x4, URZ ;  /* 0x0000000405187890 */ /* 0x000fe4000fffe03f */
[----:B------:R-:W-:Y:S02]  /*05a0*/  UIADD3 UR6, UR5, 0x3, URZ ;  /* 0x0000000305067890 */ /* 0x000fe4000fffe03f */
[----:B------:R-:W-:Y:S02]  /*05b0*/  ULEA.HI UR24, UR4, UR24, URZ, 0x8 ;  /* 0x0000001804187291 */ /* 0x000fe4000f8f403f */
[----:B------:R-:W-:Y:S01]  /*05c0*/  UIADD3 UR7, UR5, 0x4, URZ ;  /* 0x0000000405077890 */ /* 0x000fe2000fffe03f */
[----:B--2---:R-:W-:Y:S01]  /*05d0*/  FADD R25, R25, 9.9999997473787516356e-06 ;  /* 0x3727c5ac19197421 */ /* 0x004fe20000000000 */
[----:B------:R-:W-:Y:S01]  /*05e0*/  FADD R24, R24, 9.9999997473787516356e-06 ;  /* 0x3727c5ac18187421 */ /* 0x000fe20000000000 */
[C---:B---3--:R-:W-:Y:S01]  /*05f0*/  FADD R8, -R20.reuse, R8 ;  /* 0x0000000814087221 */ /* 0x048fe20000000100 */
[C---:B----4-:R-:W-:Y:S01]  /*0600*/  FADD R12, -R20.reuse, R12 ;  /* 0x0000000c140c7221 */ /* 0x050fe20000000100 */
[C---:B------:R-:W-:Y:S01]  /*0610*/  FADD R4, -R20.reuse, R4 ;  /* 0x0000000414047221 */ /* 0x040fe20000000100 */
[----:B------:R-:W-:-:S02]  /*0620*/  FADD R16, -R20, R16 ;  /* 0x0000001014107221 */ /* 0x000fc40000000100 */
[----:B------:R-:W0:Y:S08]  /*0630*/  MUFU.SQRT R20, R25 ;  /* 0x0000001900147308 */ /* 0x000e300000002000 */
[----:B------:R-:W1:Y:S01]  /*0640*/  MUFU.SQRT R24, R24 ;  /* 0x0000001800187308 */ /* 0x000e620000002000 */
[C---:B0-----:R-:W-:Y:S02]  /*0650*/  FSETP.GT.AND P1, PT, R20.reuse, 8.50705917302346158658e+37, PT ;  /* 0x7e8000001400780b */ /* 0x041fe40003f24000 */
[----:B------:R-:W-:-:S02]  /*0660*/  FSETP.GEU.AND P3, PT, R20, 1.175494350822287508e-38, PT ;  /* 0x008000001400780b */ /* 0x000fc40003f6e000 */
[C---:B-1----:R-:W-:Y:S02]  /*0670*/  FSETP.GT.AND P0, PT, R24.reuse, 8.50705917302346158658e+37, PT ;  /* 0x7e8000001800780b */ /* 0x042fe40003f04000 */
[----:B------:R-:W-:-:S07]  /*0680*/  FSETP.GEU.AND P2, PT, R24, 1.175494350822287508e-38, PT ;  /* 0x008000001800780b */ /* 0x000fce0003f4e000 */
[----:B------:R-:W-:Y:S01]  /*0690*/  @P1 FMUL R20, R20, 0.25 ;  /* 0x3e80000014141820 */ /* 0x000fe20000400000 */
[C---:B------:R-:W-:Y:S01]  /*06a0*/  FADD R5, -R21.reuse, R5 ;  /* 0x0000000515057221 */ /* 0x040fe20000000100 */
[C---:B------:R-:W-:Y:S01]  /*06b0*/  FADD R9, -R21.reuse, R9 ;  /* 0x0000000915097221 */ /* 0x040fe20000000100 */
[C---:B------:R-:W-:Y:S01]  /*06c0*/  FADD R13, -R21.reuse, R13 ;  /* 0x0000000d150d7221 */ /* 0x040fe20000000100 */
[----:B------:R-:W-:Y:S01]  /*06d0*/  FADD R17, -R21, R17 ;  /* 0x0000001115117221 */ /* 0x000fe20000000100 */
[----:B------:R-:W-:Y:S01]  /*06e0*/  @!P3 FMUL R20, R20, 16777216 ;  /* 0x4b8000001414b820 */ /* 0x000fe20000400000 */
[----:B------:R-:W-:-:S03]  /*06f0*/  HFMA2.MMA R21, -RZ, RZ, 1.625, 0 ;  /* 0x3e800000ff157435 */ /* 0x000fc600000001ff */
[----:B------:R-:W0:Y:S01]  /*0700*/  MUFU.RCP R37, R20 ;  /* 0x0000001400257308 */ /* 0x000e220000001000 */
[----:B------:R-:W-:Y:S01]  /*0710*/  @P0 FMUL R24, R24, 0.25 ;  /* 0x3e80000018180820 */ /* 0x000fe20000400000 */
[C---:B------:R-:W-:Y:S01]  /*0720*/  FADD R6, -R22.reuse, R6 ;  /* 0x0000000616067221 */ /* 0x040fe20000000100 */
[C---:B------:R-:W-:Y:S01]  /*0730*/  FADD R10, -R22.reuse, R10 ;  /* 0x0000000a160a7221 */ /* 0x040fe20000000100 */
[C---:B------:R-:W-:Y:S01]  /*0740*/  FADD R14, -R22.reuse, R14 ;  /* 0x0000000e160e7221 */ /* 0x040fe20000000100 */
[----:B------:R-:W-:Y:S01]  /*0750*/  FADD R18, -R22, R18 ;  /* 0x0000001216127221 */ /* 0x000fe20000000100 */
[----:B------:R-:W-:Y:S01]  /*0760*/  @!P2 FMUL R24, R24, 16777216 ;  /* 0x4b8000001818a820 */ /* 0x000fe20000400000 */
[----:B------:R-:W-:-:S03]  /*0770*/  FSEL R22, R21, 1, P1 ;  /* 0x3f80000015167808 */ /* 0x000fc60000800000 */
[----:B------:R-:W1:Y:S02]  /*0780*/  MUFU.RCP R25, R24 ;  /* 0x0000001800197308 */ /* 0x000e640000001000 */
[----:B------:R-:W-:-:S04]  /*0790*/  @!P3 FMUL R22, R22, 16777216 ;  /* 0x4b8000001616b820 */ /* 0x000fc80000400000 */
[----:B0-----:R-:W-:Y:S01]  /*07a0*/  FMUL R37, R37, R22 ;  /* 0x0000001625257220 */ /* 0x001fe20000400000 */
[----:B------:R-:W-:-:S05]  /*07b0*/  FSEL R22, R21, 1, P0 ;  /* 0x3f80000015167808 */ /* 0x000fca0000000000 */
[----:B------:R-:W-:Y:S01]  /*07c0*/  @!P2 FMUL R22, R22, 16777216 ;  /* 0x4b8000001616a820 */ /* 0x000fe20000400000 */
[----:B------:R-:W-:-:S03]  /*07d0*/  FADD R26, R26, 9.9999997473787516356e-06 ;  /* 0x3727c5ac1a1a7421 */ /* 0x000fc60000000000 */
[----:B-1----:R-:W-:Y:S01]  /*07e0*/  FMUL R25, R25, R22 ;  /* 0x0000001619197220 */ /* 0x002fe20000400000 */
[----:B------:R-:W-:-:S03]  /*07f0*/  FMUL R22, R37, R13 ;  /* 0x0000000d25167220 */ /* 0x000fc60000400000 */
[----:B------:R-:W-:Y:S02]  /*0800*/  FMUL R13, R25, R16 ;  /* 0x00000010190d7220 */ /* 0x000fe40000400000 */
[----:B------:R-:W0:Y:S01]  /*0810*/  MUFU.SQRT R16, R26 ;  /* 0x0000001a00107308 */ /* 0x000e220000002000 */
[C---:B------:R-:W-:Y:S01]  /*0820*/  FMUL R20, R37.reuse, R17 ;  /* 0x0000001125147220 */ /* 0x040fe20000400000 */
[----:B------:R-:W-:Y:S01]  /*0830*/  FMUL R36, R37, R9 ;  /* 0x0000000925247220 */ /* 0x000fe20000400000 */
[C---:B------:R-:W-:Y:S01]  /*0840*/  FMUL R9, R25.reuse, R12 ;  /* 0x0000000c19097220 */ /* 0x040fe20000400000 */
[C---:B------:R-:W-:Y:S01]  /*0850*/  FMUL R17, R25.reuse, R8 ;  /* 0x0000000819117220 */ /* 0x040fe20000400000 */
[----:B------:R-:W-:Y:S01]  /*0860*/  FMUL R25, R25, R4 ;  /* 0x0000000419197220 */ /* 0x000fe20000400000 */
[----:B------:R-:W-:Y:S01]  /*0870*/  MOV R24, UR11 ;  /* 0x0000000b00187c02 */ /* 0x000fe20008000f00 */
[C-C-:B-----5:R-:W-:Y:S01]  /*0880*/  FFMA R9, R28.reuse, R9, R32.reuse ;  /* 0x000000091c097223 */ /* 0x160fe20000000020 */
[C-C-:B------:R-:W-:Y:S01]  /*0890*/  FFMA R4, R28.reuse, R17, R32.reuse ;  /* 0x000000111c047223 */ /* 0x140fe20000000020 */
[C-C-:B------:R-:W-:Y:S01]  /*08a0*/  FFMA R8, R28.reuse, R25, R32.reuse ;  /* 0x000000191c087223 */ /* 0x140fe20000000020 */
[----:B------:R-:W-:Y:S01]  /*08b0*/  ULEA.HI UR11, UR4, UR14, URZ, 0x8 ;  /* 0x0000000e040b7291 */ /* 0x000fe2000f8f403f */
[----:B------:R-:W-:Y:S01]  /*08c0*/  FFMA R28, R28, R13, R32 ;  /* 0x0000000d1c1c7223 */ /* 0x000fe20000000020 */
[----:B0-----:R-:W-:-:S02]  /*08d0*/  FSETP.GT.AND P0, PT, R16, 8.50705917302346158658e+37, PT ;  /* 0x7e8000001000780b */ /* 0x001fc40003f04000 */
[----:B------:R-:W-:Y:S02]  /*08e0*/  FSETP.GEU.AND P1, PT, R16, 1.175494350822287508e-38, PT ;  /* 0x008000001000780b */ /* 0x000fe40003f2e000 */
[----:B------:R-:W-:Y:S02]  /*08f0*/  PRMT R13, R2, 0x6540, R3 ;  /* 0x00006540020d7816 */ /* 0x000fe40000000003 */
[----:B------:R-:W-:Y:S02]  /*0900*/  MOV R12, UR25 ;  /* 0x00000019000c7c02 */ /* 0x000fe40008000f00 */
[----:B------:R-:W-:Y:S01]  /*0910*/  MOV R17, UR13 ;  /* 0x0000000d00117c02 */ /* 0x000fe20008000f00 */
[----:B------:R-:W-:Y:S02]  /*0920*/  ULOP3.LUT UR13, UR11, 0xffffff00, URZ, 0xc0, !UPT ;  /* 0xffffff000b0d7892 */ /* 0x000fe4000f8ec03f */
[----:B------:R-:W-:Y:S01]  /*0930*/  IMAD R3, R12, 0x3c1, R13 ;  /* 0x000003c10c037824 */ /* 0x000fe200078e020d */
[----:B------:R-:W-:Y:S01]  /*0940*/  MOV R12, UR26 ;  /* 0x0000001a000c7c02 */ /* 0x000fe20008000f00 */
[----:B------:R-:W-:Y:S01]  /*0950*/  UIADD3 UR14, UR14, -UR13, URZ ;  /* 0x8000000d0e0e7290 */ /* 0x000fe2000fffe03f */
[----:B------:R-:W-:-:S03]  /*0960*/  @P0 FMUL R16, R16, 0.25 ;  /* 0x3e80000010100820 */ /* 0x000fc60000400000 */
[--C-:B------:R-:W-:Y:S02]  /*0970*/  IMAD R12, R12, 0x3c1, R13.reuse ;  /* 0x000003c10c0c7824 */ /* 0x100fe400078e020d */
[----:B------:R-:W-:Y:S01]  /*0980*/  @!P1 FMUL R16, R16, 16777216 ;  /* 0x4b80000010109820 */ /* 0x000fe20000400000 */
[----:B------:R-:W-:Y:S01]  /*0990*/  MOV R26, UR14 ;  /* 0x0000000e001a7c02 */ /* 0x000fe20008000f00 */
[----:B------:R-:W-:Y:S01]  /*09a0*/  FADD R27, R27, 9.9999997473787516356e-06 ;  /* 0x3727c5ac1b1b7421 */ /* 0x000fe20000000000 */
[----:B------:R-:W-:Y:S02]  /*09b0*/  IMAD R12, R17, 0x1e0800, R12 ;  /* 0x001e0800110c7824 */ /* 0x000fe400078e020c */
[----:B------:R0:W1:Y:S01]  /*09c0*/  MUFU.RCP R17, R16 ;  /* 0x0000001000117308 */ /* 0x0000620000001000 */
[----:B------:R-:W-:Y:S01]  /*09d0*/  USHF.R.S32.HI UR11, URZ, 0x8, UR11 ;  /* 0x000000083f0b7899 */ /* 0x000fe2000801140b */
[----:B0-----:R-:W-:-:S06]  /*09e0*/  IMAD R16, R26, 0x3c1, R13 ;  /* 0x000003c11a107824 */ /* 0x001fcc00078e020d */
[----:B------:R-:W0:Y:S01]  /*09f0*/  MUFU.SQRT R26, R27 ;  /* 0x0000001b001a7308 */ /* 0x000e220000002000 */
[----:B------:R-:W-:Y:S01]  /*0a00*/  IMAD R3, R24, 0x1e0800, R3 ;  /* 0x001e080018037824 */ /* 0x000fe200078e0203 */
[----:B------:R-:W-:Y:S01]  /*0a10*/  ULOP3.LUT UR14, UR12, 0xffffff00, URZ, 0xc0, !UPT ;  /* 0xffffff000c0e7892 */ /* 0x000fe2000f8ec03f */
[----:B------:R-:W-:Y:S01]  /*0a20*/  FSEL R24, R21, 1, P0 ;  /* 0x3f80000015187808 */ /* 0x000fe20000000000 */
[----:B------:R-:W-:Y:S01]  /*0a30*/  USHF.R.S32.HI UR12, URZ, 0x8, UR12 ;  /* 0x000000083f0c7899 */ /* 0x000fe2000801140c */
[----:B------:R-:W-:Y:S01]  /*0a40*/  MOV R25, UR11 ;  /* 0x0000000b00197c02 */ /* 0x000fe20008000f00 */
[----:B------:R-:W-:Y:S02]  /*0a50*/  UIADD3 UR14, UR15, -UR14, URZ ;  /* 0x8000000e0f0e7290 */ /* 0x000fe4000fffe03f */
[----:B------:R-:W-:Y:S01]  /*0a60*/  @!P1 FMUL R24, R24, 16777216 ;  /* 0x4b80000018189820 */ /* 0x000fe20000400000 */
[----:B------:R-:W-:Y:S01]  /*0a70*/  ULOP3.LUT UR11, UR17, 0xffffff00, URZ, 0xc0, !UPT ;  /* 0xffffff00110b7892 */ /* 0x000fe2000f8ec03f */
[----:B------:R-:W-:Y:S01]  /*0a80*/  IMAD R16, R25, 0x1e0800, R16 ;  /* 0x001e080019107824 */ /* 0x000fe200078e0210 */
[----:B------:R-:W-:Y:S01]  /*0a90*/  MOV R32, UR12 ;  /* 0x0000000c00207c02 */ /* 0x000fe20008000f00 */
[----:B-1----:R-:W-:Y:S01]  /*0aa0*/  FMUL R25, R17, R24 ;  /* 0x0000001811197220 */ /* 0x002fe20000400000 */
[C---:B0-----:R-:W-:Y:S01]  /*0ab0*/  FSETP.GT.AND P0, PT, R26.reuse, 8.50705917302346158658e+37, PT ;  /* 0x7e8000001a00780b */ /* 0x041fe20003f04000 */
[----:B------:R-:W-:Y:S01]  /*0ac0*/  FMUL R5, R37, R5 ;  /* 0x0000000525057220 */ /* 0x000fe20000400000 */
[----:B------:R-:W-:Y:S01]  /*0ad0*/  MOV R24, UR14 ;  /* 0x0000000e00187c02 */ /* 0x000fe20008000f00 */
[----:B------:R-:W-:Y:S01]  /*0ae0*/  ULOP3.LUT UR12, UR18, 0xffffff00, URZ, 0xc0, !UPT ;  /* 0xffffff00120c7892 */ /* 0x000fe2000f8ec03f */
[----:B------:R-:W-:Y:S01]  /*0af0*/  FSETP.GEU.AND P1, PT, R26, 1.175494350822287508e-38, PT ;  /* 0x008000001a00780b */ /* 0x000fe20003f2e000 */
[----:B------:R-:W-:Y:S01]  /*0b00*/  UIADD3 UR11, UR27, -UR11, URZ ;  /* 0x8000000b1b0b7290 */ /* 0x000fe2000fffe03f */
[C-C-:B------:R-:W-:Y:S01]  /*0b10*/  FFMA R5, R29.reuse, R5, R33.reuse ;  /* 0x000000051d057223 */ /* 0x140fe20000000021 */
[C-C-:B------:R-:W-:Y:S01]  /*0b20*/  FFMA R36, R29.reuse, R36, R33.reuse ;  /* 0x000000241d247223 */ /* 0x140fe20000000021 */
[C-C-:B------:R-:W-:Y:S01]  /*0b30*/  FFMA R22, R29.reuse, R22, R33.reuse ;  /* 0x000000161d167223 */ /* 0x140fe20000000021 */
[----:B------:R-:W-:Y:S01]  /*0b40*/  FFMA R20, R29, R20, R33 ;  /* 0x000000141d147223 */ /* 0x000fe20000000021 */
[----:B------:R-:W-:Y:S01]  /*0b50*/  UIADD3 UR12, UR28, -UR12, URZ ;  /* 0x8000000c1c0c7290 */ /* 0x000fe2000fffe03f */
[----:B------:R-:W-:-:S02]  /*0b60*/  IMAD R17, R24, 0x3c1, R13 ;  /* 0x000003c118117824 */ /* 0x000fc400078e020d */
[C---:B------:R-:W-:Y:S01]  /*0b70*/  FMUL R29, R25.reuse, R18 ;  /* 0x00000012191d7220 */ /* 0x040fe20000400000 */
[C---:B------:R-:W-:Y:S01]  /*0b80*/  FMUL R37, R25.reuse, R6 ;  /* 0x0000000619257220 */ /* 0x040fe20000400000 */
[C---:B------:R-:W-:Y:S01]  /*0b90*/  FMUL R33, R25.reuse, R10 ;  /* 0x0000000a19217220 */ /* 0x040fe20000400000 */
[----:B------:R-:W-:Y:S01]  /*0ba0*/  USHF.R.S32.HI UR17, URZ, 0x8, UR17 ;  /* 0x000000083f117899 */ /* 0x000fe20008011411 */
[----:B------:R-:W-:Y:S01]  /*0bb0*/  FMUL R25, R25, R14 ;  /* 0x0000000e19197220 */ /* 0x000fe20000400000 */
[----:B------:R-:W-:Y:S01]  /*0bc0*/  ULEA.HI UR13, UR4, UR16, URZ, 0x8 ;  /* 0x00000010040d7291 */ /* 0x000fe2000f8f403f */
[----:B------:R-:W-:Y:S01]  /*0bd0*/  MOV R24, UR11 ;  /* 0x0000000b00187c02 */ /* 0x000fe20008000f00 */
[----:B------:R-:W-:Y:S02]  /*0be0*/  IMAD R17, R32, 0x1e0800, R17 ;  /* 0x001e080020117824 */ /* 0x000fe400078e0211 */
[----:B------:R-:W-:Y:S01]  /*0bf0*/  FFMA R10, R30, R25, R34 ;  /* 0x000000191e0a7223 */ /* 0x000fe20000000022 */
[----:B------:R-:W-:Y:S01]  /*0c00*/  USHF.R.S32.HI UR15, URZ, 0x8, UR13 ;  /* 0x000000083f0f7899 */ /* 0x000fe2000801140d */
[----:B------:R-:W-:Y:S01]  /*0c10*/  MOV R32, UR12 ;  /* 0x0000000c00207c02 */ /* 0x000fe20008000f00 */
[----:B------:R-:W-:Y:S01]  /*0c20*/  @P0 FMUL R26, R26, 0.25 ;  /* 0x3e8000001a1a0820 */ /* 0x000fe20000400000 */
[----:B------:R-:W-:Y:S01]  /*0c30*/  ULOP3.LUT UR13, UR13, 0xffffff00, URZ, 0xc0, !UPT ;  /* 0xffffff000d0d7892 */ /* 0x000fe2000f8ec03f */
[----:B------:R-:W-:Y:S01]  /*0c40*/  MOV R25, UR17 ;  /* 0x0000001100197c02 */ /* 0x000fe20008000f00 */
[----:B------:R-:W-:Y:S01]  /*0c50*/  ULOP3.LUT UR12, UR19, 0xffffff00, URZ, 0xc0, !UPT ;  /* 0xffffff00130c7892 */ /* 0x000fe2000f8ec03f */
[----:B------:R-:W-:Y:S01]  /*0c60*/  IMAD R24, R24, 0x3c1, R13 ;  /* 0x000003c118187824 */ /* 0x000fe200078e020d */
[----:B------:R-:W-:Y:S01]  /*0c70*/  USHF.R.S32.HI UR18, URZ, 0x8, UR18 ;  /* 0x000000083f127899 */ /* 0x000fe20008011412 */
[----:B------:R-:W-:Y:S01]  /*0c80*/  @!P1 FMUL R26, R26, 16777216 ;  /* 0x4b8000001a1a9820 */ /* 0x000fe20000400000 */
[----:B------:R-:W-:Y:S01]  /*0c90*/  UIADD3 UR13, UR16, -UR13, URZ ;  /* 0x8000000d100d7290 */ /* 0x000fe2000fffe03f */
[----:B------:R-:W-:Y:S01]  /*0ca0*/  MOV R27, UR15 ;  /* 0x0000000f001b7c02 */ /* 0x000fe20008000f00 */
[----:B------:R-:W-:Y:S01]  /*0cb0*/  UIADD3 UR14, UR29, -UR12, URZ ;  /* 0x8000000c1d0e7290 */ /* 0x000fe2000fffe03f */
[----:B------:R-:W-:-:S02]  /*0cc0*/  IMAD R24, R25, 0x1e0800, R24 ;  /* 0x001e080019187824 */ /* 0x000fc400078e0218 */
[C-C-:B------:R-:W-:Y:S01]  /*0cd0*/  FFMA R6, R30.reuse, R37, R34.reuse ;  /* 0x000000251e067223 */ /* 0x140fe20000000022 */
[--C-:B------:R-:W-:Y:S01]  /*0ce0*/  FFMA R14, R30, R33, R34.reuse ;  /* 0x000000211e0e7223 */ /* 0x100fe20000000022 */
[----:B------:R-:W-:Y:S01]  /*0cf0*/  IMAD R25, R32, 0x3c1, R13 ;  /* 0x000003c120197824 */ /* 0x000fe200078e020d */
[----:B------:R-:W-:Y:S01]  /*0d00*/  ULOP3.LUT UR15, UR22, 0xffffff00, URZ, 0xc0, !UPT ;  /* 0xffffff00160f7892 */ /* 0x000fe2000f8ec03f */
[----:B------:R-:W-:Y:S01]  /*0d10*/  FFMA R30, R30, R29, R34 ;  /* 0x0000001d1e1e7223 */ /* 0x000fe20000000022 */
[----:B------:R0:W1:Y:S01]  /*0d20*/  MUFU.RCP R32, R26 ;  /* 0x0000001a00207308 */ /* 0x0000620000001000 */
[----:B------:R-:W-:Y:S01]  /*0d30*/  MOV R34, UR18 ;  /* 0x0000001200227c02 */ /* 0x000fe20008000f00 */
[----:B------:R-:W-:Y:S01]  /*0d40*/  USHF.R.S32.HI UR19, URZ, 0x8, UR19 ;  /* 0x000000083f137899 */ /* 0x000fe20008011413 */
[----:B------:R-:W-:Y:S01]  /*0d50*/  MOV R18, UR13 ;  /* 0x0000000d00127c02 */ /* 0x000fe20008000f00 */
[----:B------:R-:W-:Y:S01]  /*0d60*/  UIADD3 UR15, UR10, -UR15, URZ ;  /* 0x8000000f0a0f7290 */ /* 0x000fe2000fffe03f */
[----:B------:R-:W-:Y:S01]  /*0d70*/  FSEL R21, R21, 1, P0 ;  /* 0x3f80000015157808 */ /* 0x000fe20000000000 */
[----:B------:R-:W-:Y:S01]  /*0d80*/  IMAD R25, R34, 0x1e0800, R25 ;  /* 0x001e080022197824 */ /* 0x000fe200078e0219 */
[----:B0-----:R-:W-:Y:S01]  /*0d90*/  MOV R26, UR14 ;  /* 0x0000000e001a7c02 */ /* 0x001fe20008000f00 */
[----:B------:R-:W-:Y:S01]  /*0da0*/  FADD R29, -R23, R11 ;  /* 0x0000000b171d7221 */ /* 0x000fe20000000100 */
[----:B------:R-:W-:Y:S01]  /*0db0*/  USHF.R.S32.HI UR22, URZ, 0x8, UR22 ;  /* 0x000000083f167899 */ /* 0x000fe20008011416 */
[----:B------:R-:W-:Y:S01]  /*0dc0*/  MOV R34, UR19 ;  /* 0x0000001300227c02 */ /* 0x000fe20008000f00 */
[--C-:B------:R-:W-:Y:S01]  /*0dd0*/  IMAD R18, R18, 0x3c1, R13.reuse ;  /* 0x000003c112127824 */ /* 0x100fe200078e020d */
[----:B------:R-:W-:Y:S01]  /*0de0*/  USHF.R.S32.HI UR14, URZ, 0x8, UR23 ;  /* 0x000000083f0e7899 */ /* 0x000fe20008011417 */
[----:B------:R-:W-:Y:S01]  /*0df0*/  IMAD R11, R26, 0x3c1, R13 ;  /* 0x000003c11a0b7824 */ /* 0x000fe200078e020d */
[----:B------:R-:W-:Y:S01]  /*0e00*/  MOV R26, UR15 ;  /* 0x0000000f001a7c02 */ /* 0x000fe20008000f00 */
[----:B------:R-:W-:Y:S01]  /*0e10*/  ULOP3.LUT UR23, UR23, 0xffffff00, URZ, 0xc0, !UPT ;  /* 0xffffff0017177892 */ /* 0x000fe2000f8ec03f */
[----:B------:R-:W-:Y:S01]  /*0e20*/  @!P1 FMUL R21, R21, 16777216 ;  /* 0x4b80000015159820 */ /* 0x000fe20000400000 */
[----:B------:R-:W-:-:S02]  /*0e30*/  IMAD R18, R27, 0x1e0800, R18 ;  /* 0x001e08001b127824 */ /* 0x000fc400078e0212 */
[C---:B------:R-:W-:Y:S01]  /*0e40*/  FADD R27, -R23.reuse, R7 ;  /* 0x00000007171b7221 */ /* 0x040fe20000000100 */
[----:B------:R-:W-:Y:S01]  /*0e50*/  IMAD R11, R34, 0x1e0800, R11 ;  /* 0x001e0800220b7824 */ /* 0x000fe200078e020b */
[----:B------:R-:W-:Y:S01]  /*0e60*/  MOV R34, UR22 ;  /* 0x0000001600227c02 */ /* 0x000fe20008000f00 */
[----:B------:R-:W-:Y:S01]  /*0e70*/  IMAD R7, R26, 0x3c1, R13 ;  /* 0x000003c11a077824 */ /* 0x000fe200078e020d */
[----:B------:R-:W-:Y:S01]  /*0e80*/  UIADD3 UR8, UR8, -UR23, URZ ;  /* 0x8000001708087290 */ /* 0x000fe2000fffe03f */
[C---:B------:R-:W-:Y:S01]  /*0e90*/  FADD R15, -R23.reuse, R15 ;  /* 0x0000000f170f7221 */ /* 0x040fe20000000100 */
[----:B-1----:R-:W-:Y:S01]  /*0ea0*/  FMUL R32, R32, R21 ;  /* 0x0000001520207220 */ /* 0x002fe20000400000 */
[----:B------:R-:W-:Y:S01]  /*0eb0*/  ULEA.HI UR11, UR4, UR6, URZ, 0x8 ;  /* 0x00000006040b7291 */ /* 0x000fe2000f8f403f */
[----:B------:R-:W-:Y:S01]  /*0ec0*/  FADD R19, -R23, R19 ;  /* 0x0000001317137221 */ /* 0x000fe20000000100 */
[----:B------:R-:W-:Y:S01]  /*0ed0*/  UIADD3 UR13, UR5, 0x1, URZ ;  /* 0x00000001050d7890 */ /* 0x000fe2000fffe03f */
[----:B------:R-:W-:Y:S01]  /*0ee0*/  IMAD R7, R34, 0x1e0800, R7 ;  /* 0x001e080022077824 */ /* 0x000fe200078e0207 */
[----:B------:R-:W-:Y:S01]  /*0ef0*/  USHF.R.S32.HI UR15, URZ, 0x8, UR24 ;  /* 0x000000083f0f7899 */ /* 0x000fe20008011418 */
[C---:B------:R-:W-:Y:S01]  /*0f00*/  FMUL R34, R32.reuse, R15 ;  /* 0x0000000f20227220 */ /* 0x040fe20000400000 */
[----:B------:R-:W-:Y:S01]  /*0f10*/  ULOP3.LUT UR24, UR24, 0xffffff00, URZ, 0xc0, !UPT ;  /* 0xffffff0018187892 */ /* 0x000fe2000f8ec03f */
[----:B------:R-:W-:Y:S01]  /*0f20*/  MOV R15, UR8 ;  /* 0x00000008000f7c02 */ /* 0x000fe20008000f00 */
[----:B------:R-:W-:Y:S01]  /*0f30*/  ULOP3.LUT UR8, UR11, 0xffffff00, URZ, 0xc0, !UPT ;  /* 0xffffff000b087892 */ /* 0x000fe2000f8ec03f */
[C---:B------:R-:W-:Y:S01]  /*0f40*/  FMUL R26, R32.reuse, R19 ;  /* 0x00000013201a7220 */ /* 0x040fe20000400000 */
[----:B------:R-:W-:Y:S01]  /*0f50*/  ULEA.HI UR10, UR4, UR13, URZ, 0x8 ;  /* 0x0000000d040a7291 */ /* 0x000fe2000f8f403f */
[C---:B------:R-:W-:Y:S01]  /*0f60*/  FMUL R27, R32.reuse, R27 ;  /* 0x0000001b201b7220 */ /* 0x040fe20000400000 */
[----:B------:R-:W-:Y:S01]  /*0f70*/  FMUL R32, R32, R29 ;  /* 0x0000001d20207220 */ /* 0x000fe20000400000 */
[----:B------:R-:W-:Y:S01]  /*0f80*/  UIADD3 UR7, UR7, -UR24, URZ ;  /* 0x8000001807077290 */ /* 0x000fe2000fffe03f */
[C-C-:B------:R-:W-:Y:S01]  /*0f90*/  FFMA R29, R31.reuse, R34, R35.reuse ;  /* 0x000000221f1d7223 */ /* 0x140fe20000000023 */
[----:B------:R-:W-:Y:S01]  /*0fa0*/  UIADD3 UR8, UR6, -UR8, URZ ;  /* 0x8000000806087290 */ /* 0x000fe2000fffe03f */
[C-C-:B------:R-:W-:Y:S01]  /*0fb0*/  FFMA R27, R31.reuse, R27, R35.reuse ;  /* 0x0000001b1f1b7223 */ /* 0x140fe20000000023 */
[----:B------:R-:W-:Y:S01]  /*0fc0*/  ULOP3.LUT UR6, UR10, 0xffffff00, URZ, 0xc0, !UPT ;  /* 0xffffff000a067892 */ /* 0x000fe2000f8ec03f */
[C-C-:B------:R-:W-:Y:S01]  /*0fd0*/  FFMA R32, R31.reuse, R32, R35.reuse ;  /* 0x000000201f207223 */ /* 0x140fe20000000023 */
[----:B------:R-:W-:Y:S01]  /*0fe0*/  MOV R34, UR14 ;  /* 0x0000000e00227c02 */ /* 0x000fe20008000f00 */
[----:B------:R-:W-:Y:S01]  /*0ff0*/  FFMA R31, R31, R26, R35 ;  /* 0x0000001a1f1f7223 */ /* 0x000fe20000000023 */
[----:B------:R-:W-:Y:S01]  /*1000*/  IMAD R15, R15, 0x3c1, R13 ;  /* 0x000003c10f0f7824 */ /* 0x000fe200078e020d */
[----:B------:R-:W-:Y:S01]  /*1010*/  MOV R26, UR7 ;  /* 0x00000007001a7c02 */ /* 0x000fe20008000f00 */
[----:B------:R-:W-:-:S02]  /*1020*/  UIADD3 UR13, UR13, -UR6, URZ ;  /* 0x800000060d0d7290 */ /* 0x000fc4000fffe03f */
[----:B------:R-:W-:Y:S01]  /*1030*/  ULEA.HI UR6, UR4, UR5, URZ, 0x8 ;  /* 0x0000000504067291 */ /* 0x000fe2000f8f403f */
[----:B------:R-:W-:Y:S01]  /*1040*/  IMAD R15, R34, 0x1e0800, R15 ;  /* 0x001e0800220f7824 */ /* 0x000fe200078e020f */
[----:B------:R-:W-:Y:S01]  /*1050*/  USHF.R.S32.HI UR11, URZ, 0x8, UR11 ;  /* 0x000000083f0b7899 */ /* 0x000fe2000801140b */
[----:B------:R-:W-:Y:S01]  /*1060*/  MOV R34, UR15 ;  /* 0x0000000f00227c02 */ /* 0x000fe20008000f00 */
[----:B------:R-:W-:Y:S01]  /*1070*/  IMAD R19, R26, 0x3c1, R13 ;  /* 0x000003c11a137824 */ /* 0x000fe200078e020d */
[----:B------:R-:W-:Y:S01]  /*1080*/  MOV R26, UR8 ;  /* 0x00000008001a7c02 */ /* 0x000fe20008000f00 */
[----:B------:R-:W-:Y:S02]  /*1090*/  ULOP3.LUT UR7, UR6, 0xffffff00, URZ, 0xc0, !UPT ;  /* 0xffffff0006077892 */ /* 0x000fe4000f8ec03f */
[----:B------:R-:W-:Y:S01]  /*10a0*/  IMAD R19, R34, 0x1e0800, R19 ;  /* 0x001e080022137824 */ /* 0x000fe200078e0213 */
[----:B------:R-:W-:Y:S01]  /*10b0*/  UIADD3 UR9, UR5, 0x2, URZ ;  /* 0x0000000205097890 */ /* 0x000fe2000fffe03f */
[----:B------:R-:W-:Y:S01]  /*10c0*/  MOV R34, UR11 ;  /* 0x0000000b00227c02 */ /* 0x000fe20008000f00 */
[----:B------:R-:W-:Y:S01]  /*10d0*/  UIADD3 UR7, UR5, -UR7, URZ ;  /* 0x8000000705077290 */ /* 0x000fe2000fffe03f */
[----:B------:R-:W-:Y:S01]  /*10e0*/  IMAD R21, R26, 0x3c1, R13 ;  /* 0x000003c11a157824 */ /* 0x000fe200078e020d */
[----:B------:R-:W-:-:S02]  /*10f0*/  ULEA.HI UR12, UR4, UR9, URZ, 0x8 ;  /* 0x00000009040c7291 */ /* 0x000fc4000f8f403f */
[----:B------:R-:W-:Y:S01]  /*1100*/  UIADD3 UR5, UR5, 0xf, URZ ;  /* 0x0000000f05057890 */ /* 0x000fe2000fffe03f */
[----:B------:R-:W-:Y:S01]  /*1110*/  IMAD R21, R34, 0x1e0800, R21 ;  /* 0x001e080022157824 */ /* 0x000fe200078e0215 */
[----:B------:R-:W-:Y:S01]  /*1120*/  USHF.R.S32.HI UR6, URZ, 0x8, UR6 ;  /* 0x000000083f067899 */ /* 0x000fe20008011406 */
[----:B------:R-:W-:Y:S01]  /*1130*/  MOV R34, UR7 ;  /* 0x0000000700227c02 */ /* 0x000fe20008000f00 */
[----:B------:R-:W-:Y:S02]  /*1140*/  ULOP3.LUT UR14, UR12, 0xffffff00, URZ, 0xc0, !UPT ;  /* 0xffffff000c0e7892 */ /* 0x000fe4000f8ec03f */
[----:B------:R-:W-:Y:S02]  /*1150*/  ULEA.HI UR4, UR4, UR5, URZ, 0x8 ;  /* 0x0000000504047291 */ /* 0x000fe4000f8f403f */
[----:B------:R-:W-:Y:S01]  /*1160*/  IMAD R37, R34, 0x3c1, R13 ;  /* 0x000003c122257824 */ /* 0x000fe200078e020d */
[----:B------:R-:W-:Y:S01]  /*1170*/  UIADD3 UR14, UR9, -UR14, URZ ;  /* 0x8000000e090e7290 */ /* 0x000fe2000fffe03f */
[----:B------:R-:W-:Y:S01]  /*1180*/  MOV R34, UR6 ;  /* 0x0000000600227c02 */ /* 0x000fe20008000f00 */
[----:B------:R-:W-:-:S02]  /*1190*/  ULOP3.LUT UR6, UR4, 0xffffff00, URZ, 0xc0, !UPT ;  /* 0xffffff0004067892 */ /* 0x000fc4000f8ec03f */
[----:B------:R-:W-:Y:S02]  /*11a0*/  USHF.R.S32.HI UR12, URZ, 0x8, UR12 ;  /* 0x000000083f0c7899 */ /* 0x000fe4000801140c */
[----:B------:R-:W-:Y:S01]  /*11b0*/  UIADD3 UR6, UR5, -UR6, URZ ;  /* 0x8000000605067290 */ /* 0x000fe2000fffe03f */
[----:B------:R-:W-:Y:S01]  /*11c0*/  MOV R26, UR14 ;  /* 0x0000000e001a7c02 */ /* 0x000fe20008000f00 */
[----:B------:R-:W0:Y:S04]  /*11d0*/  S2UR UR5, SR_CgaCtaId ;  /* 0x00000000000579c3 */ /* 0x000e280000008800 */
[----:B------:R-:W-:Y:S01]  /*11e0*/  IMAD R23, R26, 0x3c1, R13 ;  /* 0x000003c11a177824 */ /* 0x000fe200078e020d */
[----:B------:R-:W-:Y:S01]  /*11f0*/  MOV R26, UR12 ;  /* 0x0000000c001a7c02 */ /* 0x000fe20008000f00 */
[----:B------:R-:W-:Y:S01]  /*1200*/  USHF.R.S32.HI UR10, URZ, 0x8, UR10 ;  /* 0x000000083f0a7899 */ /* 0x000fe2000801140a */
[----:B------:R-:W-:-:S03]  /*1210*/  IMAD R37, R34, 0x1e0800, R37 ;  /* 0x001e080022257824 */ /* 0x000fc600078e0225 */
[----:B------:R-:W-:Y:S01]  /*1220*/  IMAD R23, R26, 0x1e0800, R23 ;  /* 0x001e08001a177824 */ /* 0x000fe200078e0217 */
[----:B------:R-:W-:Y:S01]  /*1230*/  MOV R26, UR13 ;  /* 0x0000000d001a7c02 */ /* 0x000fe20008000f00 */
[----:B------:R-:W-:Y:S01]  /*1240*/  USHF.R.S32.HI UR4, URZ, 0x8, UR4 ;  /* 0x000000083f047899 */ /* 0x000fe20008011404 */
[----:B------:R-:W-:Y:S02]  /*1250*/  MOV R34, UR6 ;  /* 0x0000000600227c02 */ /* 0x000fe40008000f00 */
[----:B------:R-:W-:Y:S01]  /*1260*/  MOV R33, UR10 ;  /* 0x0000000a00217c02 */ /* 0x000fe20008000f00 */
[--C-:B------:R-:W-:Y:S01]  /*1270*/  IMAD R26, R26, 0x3c1, R13.reuse ;  /* 0x000003c11a1a7824 */ /* 0x100fe200078e020d */
[----:B------:R-:W-:Y:S01]  /*1280*/  ISETP.GE.AND P0, PT, R13, 0x3c1, PT ;  /* 0x000003c10d00780c */ /* 0x000fe20003f06270 */
[----:B------:R-:W-:Y:S01]  /*1290*/  IMAD R13, R34, 0x3c1, R13 ;  /* 0x000003c1220d7824 */ /* 0x000fe200078e020d */
[----:B------:R-:W-:Y:S01]  /*12a0*/  MOV R34, UR4 ;  /* 0x0000000400227c02 */ /* 0x000fe20008000f00 */
[----:B------:R-:W-:Y:S01]  /*12b0*/  IMAD R26, R33, 0x1e0800, R26 ;  /* 0x001e0800211a7824 */ /* 0x000fe200078e021a */
[----:B------:R-:W-:Y:S01]  /*12c0*/  UMOV UR4, 0x400 ;  /* 0x0000040000047882 */ /* 0x000fe20000000000 */
[----:B------:R-:W-:Y:S01]  /*12d0*/  SHF.L.U32 R33, R2, 0xa, RZ ;  /* 0x0000000a02217819 */ /* 0x000fe200000006ff */
[----:B0-----:R-:W-:-:S03]  /*12e0*/  UPRMT UR4, UR5, 0x654, UR4 ;  /* 0x0000065405047896 */ /* 0x001fc60008000004 */
[----:B------:R-:W-:Y:S01]  /*12f0*/  LOP3.LUT R33, R33, 0xc00, RZ, 0xc0, !PT ;  /* 0x00000c0021217812 */ /* 0x000fe200078ec0ff */
[----:B------:R-:W-:Y:S01]  /*1300*/  IMAD R13, R34, 0x1e0800, R13 ;  /* 0x001e0800220d7824 */ /* 0x000fe200078e020d */
[----:B------:R-:W-:Y:S02]  /*1310*/  FSETP.GEU.AND P1, PT, R8, RZ, PT ;  /* 0x000000ff0800720b */ /* 0x000fe40003f2e000 */
[C---:B------:R-:W-:Y:S02]  /*1320*/  LOP3.LUT R34, R33.reuse, R0, RZ, 0xfc, !PT ;  /* 0x0000000021227212 */ /* 0x040fe400078efcff */
[----:B------:R-:W-:-:S04]  /*1330*/  LEA.HI R35, R33, UR4, RZ, 0x1a ;  /* 0x0000000421237c11 */ /* 0x000fc8000f8fd0ff */
[----:B------:R-:W-:Y:S02]  /*1340*/  LEA R0, R34, R35, 0x2 ;  /* 0x0000002322007211 */ /* 0x000fe400078e10ff */
[----:B------:R-:W-:Y:S02]  /*1350*/  FSEL R35, R8, RZ, P1 ;  /* 0x000000ff08237208 */ /* 0x000fe40000800000 */
[----:B------:R-:W-:Y:S02]  /*1360*/  LOP3.LUT R8, R33, 0x100, RZ, 0xfc, !PT ;  /* 0x0000010021087812 */ /* 0x000fe400078efcff */
[C---:B------:R-:W-:Y:S02]  /*1370*/  FSETP.GEU.AND P1, PT, R5.reuse, RZ, PT ;  /* 0x000000ff0500720b */ /* 0x040fe40003f2e000 */
[----:B------:R-:W-:Y:S02]  /*1380*/  LEA.HI R8, R8, UR4, RZ, 0x1a ;  /* 0x0000000408087c11 */ /* 0x000fe4000f8fd0ff */
[----:B------:R-:W-:-:S02]  /*1390*/  FSEL R5, R5, RZ, P1 ;  /* 0x000000ff05057208 */ /* 0x000fc40000800000 */
[----:B------:R-:W-:Y:S01]  /*13a0*/  LEA R8, R34, R8, 0x2 ;  /* 0x0000000822087211 */ /* 0x000fe200078e10ff */
[----:B------:R-:W-:Y:S01]  /*13b0*/  STS [R0], R35 ;  /* 0x0000002300007388 */ /* 0x000fe20000000800 */
[----:B------:R-:W-:-:S03]  /*13c0*/  FSETP.GEU.AND P1, PT, R6, RZ, PT ;  /* 0x000000ff0600720b */ /* 0x000fc60003f2e000 */
[----:B------:R0:W-:Y:S01]  /*13d0*/  STS [R8+0x400], R5 ;  /* 0x0004000508007388 */ /* 0x0001e20000000800 */
[----:B------:R-:W-:Y:S02]  /*13e0*/  FSETP.GEU.AND P3, PT, R4, RZ, PT ;  /* 0x000000ff0400720b */ /* 0x000fe40003f6e000 */
[C---:B0-----:R-:W-:Y:S02]  /*13f0*/  LOP3.LUT R5, R33.reuse, 0x200, RZ, 0xfc, !PT ;  /* 0x0000020021057812 */ /* 0x041fe400078efcff */
[----:B------:R-:W-:Y:S02]  /*1400*/  LOP3.LUT R33, R33, 0x300, RZ, 0xfc, !PT ;  /* 0x0000030021217812 */ /* 0x000fe400078efcff */
[----:B------:R-:W-:Y:S02]  /*1410*/  LEA.HI R5, R5, UR4, RZ, 0x1a ;  /* 0x0000000405057c11 */ /* 0x000fe4000f8fd0ff */
[----:B------:R-:W-:Y:S02]  /*1420*/  FSEL R35, R6, RZ, P1 ;  /* 0x000000ff06237208 */ /* 0x000fe40000800000 */
[----:B------:R-:W-:-:S02]  /*1430*/  FSETP.GEU.AND P1, PT, R27, RZ, PT ;  /* 0x000000ff1b00720b */ /* 0x000fc40003f2e000 */
[----:B------:R-:W-:Y:S02]  /*1440*/  LEA.HI R33, R33, UR4, RZ, 0x1a ;  /* 0x0000000421217c11 */ /* 0x000fe4000f8fd0ff */
[----:B------:R-:W-:Y:S02]  /*1450*/  LEA R5, R34, R5, 0x2 ;  /* 0x0000000522057211 */ /* 0x000fe400078e10ff */
[----:B------:R-:W-:Y:S02]  /*1460*/  FSEL R27, R27, RZ, P1 ;  /* 0x000000ff1b1b7208 */ /* 0x000fe40000800000 */
[----:B------:R-:W-:Y:S02]  /*1470*/  FSETP.GEU.AND P2, PT, R36, RZ, PT ;  /* 0x000000ff2400720b */ /* 0x000fe40003f4e000 */
[----:B------:R-:W-:Y:S02]  /*1480*/  LEA R6, R34, R33, 0x2 ;  /* 0x0000002122067211 */ /* 0x000fe400078e10ff */
[----:B------:R-:W-:Y:S01]  /*1490*/  FSETP.GEU.AND P1, PT, R14, RZ, PT ;  /* 0x000000ff0e00720b */ /* 0x000fe20003f2e000 */
[----:B------:R0:W-:Y:S01]  /*14a0*/  STS [R5+0x800], R35 ;  /* 0x0008002305007388 */ /* 0x0001e20000000800 */
[----:B------:R-:W-:-:S02]  /*14b0*/  FSEL R33, R4, RZ, P3 ;  /* 0x000000ff04217208 */ /* 0x000fc40001800000 */
[----:B------:R-:W-:Y:S02]  /*14c0*/  FSETP.GEU.AND P5, PT, R32, RZ, PT ;  /* 0x000000ff2000720b */ /* 0x000fe40003fae000 */
[----:B------:R-:W-:Y:S02]  /*14d0*/  FSETP.GEU.AND P4, PT, R9, RZ, PT ;  /* 0x000000ff0900720b */ /* 0x000fe40003f8e000 */
[----:B------:R-:W-:Y:S01]  /*14e0*/  FSETP.GEU.AND P3, PT, R22, RZ, PT ;  /* 0x000000ff1600720b */ /* 0x000fe20003f6e000 */
[----:B------:R1:W-:Y:S01]  /*14f0*/  STS [R6+0xc00], R27 ;  /* 0x000c001b06007388 */ /* 0x0003e20000000800 */
[----:B------:R-:W-:Y:S02]  /*1500*/  FSEL R14, R14, RZ, P1 ;  /* 0x000000ff0e0e7208 */ /* 0x000fe40000800000 */
[----:B0-----:R-:W-:Y:S02]  /*1510*/  FSEL R35, R36, RZ, P2 ;  /* 0x000000ff24237208 */ /* 0x001fe40001000000 */
[----:B------:R-:W-:-:S02]  /*1520*/  FSETP.GEU.AND P2, PT, R10, RZ, PT ;  /* 0x000000ff0a00720b */ /* 0x000fc40003f4e000 */
[----:B------:R-:W-:Y:S02]  /*1530*/  FSETP.GEU.AND P1, PT, R29, RZ, PT ;  /* 0x000000ff1d00720b */ /* 0x000fe40003f2e000 */
[----:B------:R-:W-:Y:S02]  /*1540*/  FSEL R9, R9, RZ, P4 ;  /* 0x000000ff09097208 */ /* 0x000fe40002000000 */
[----:B-1----:R-:W-:Y:S01]  /*1550*/  FSEL R27, R32, RZ, P5 ;  /* 0x000000ff201b7208 */ /* 0x002fe20002800000 */
[----:B------:R0:W-:Y:S01]  /*1560*/  STS [R0+0x100], R33 ;  /* 0x0001002100007388 */ /* 0x0001e20000000800 */
[----:B------:R-:W-:Y:S02]  /*1570*/  FSEL R22, R22, RZ, P3 ;  /* 0x000000ff16167208 */ /* 0x000fe40001800000 */
[----:B------:R-:W-:Y:S01]  /*1580*/  FSETP.GEU.AND P4, PT, R28, RZ, PT ;  /* 0x000000ff1c00720b */ /* 0x000fe20003f8e000 */
[----:B------:R-:W-:Y:S01]  /*1590*/  STS [R8+0x500], R35 ;  /* 0x0005002308007388 */ /* 0x000fe20000000800 */
[----:B------:R-:W-:-:S02]  /*15a0*/  FSEL R10, R10, RZ, P2 ;  /* 0x000000ff0a0a7208 */ /* 0x000fc40001000000 */
[----:B------:R-:W-:Y:S01]  /*15b0*/  FSETP.GEU.AND P3, PT, R20, RZ, PT ;  /* 0x000000ff1400720b */ /* 0x000fe20003f6e000 */
[----:B------:R1:W-:Y:S01]  /*15c0*/  STS [R5+0x900], R14 ;  /* 0x0009000e05007388 */ /* 0x0003e20000000800 */
[----:B------:R-:W-:Y:S02]  /*15d0*/  FSEL R29, R29, RZ, P1 ;  /* 0x000000ff1d1d7208 */ /* 0x000fe40000800000 */
[----:B------:R-:W-:Y:S01]  /*15e0*/  FSETP.GEU.AND P2, PT, R30, RZ, PT ;  /* 0x000000ff1e00720b */ /* 0x000fe20003f4e000 */
[----:B------:R2:W-:Y:S01]  /*15f0*/  STS [R6+0xd00], R27 ;  /* 0x000d001b06007388 */ /* 0x0005e20000000800 */
[----:B------:R-:W-:Y:S02]  /*1600*/  FSETP.GEU.AND P1, PT, R31, RZ, PT ;  /* 0x000000ff1f00720b */ /* 0x000fe40003f2e000 */
[----:B0-----:R-:W-:Y:S01]  /*1610*/  FSEL R33, R28, RZ, P4 ;  /* 0x000000ff1c217208 */ /* 0x001fe20002000000 */
[----:B------:R-:W-:Y:S01]  /*1620*/  STS [R0+0x200], R9 ;  /* 0x0002000900007388 */ /* 0x000fe20000000800 */
[----:B------:R-:W-:-:S02]  /*1630*/  FSEL R30, R30, RZ, P2 ;  /* 0x000000ff1e1e7208 */ /* 0x000fc40001000000 */
[----:B-1----:R-:W-:Y:S01]  /*1640*/  FSEL R14, R31, RZ, P1 ;  /* 0x000000ff1f0e7208 */ /* 0x002fe20000800000 */
[----:B------:R-:W-:Y:S01]  /*1650*/  STS [R8+0x600], R22 ;  /* 0x0006001608007388 */ /* 0x000fe20000000800 */
[----:B--2---:R-:W-:-:S03]  /*1660*/  FSEL R27, R20, RZ, P3 ;  /* 0x000000ff141b7208 */ /* 0x004fc60001800000 */
[----:B------:R-:W-:Y:S04]  /*1670*/  STS [R5+0xa00], R10 ;  /* 0x000a000a05007388 */ /* 0x000fe80000000800 */
[----:B------:R-:W-:Y:S04]  /*1680*/  STS [R6+0xe00], R29 ;  /* 0x000e001d06007388 */ /* 0x000fe80000000800 */
[----:B------:R0:W-:Y:S04]  /*1690*/  STS [R0+0x300], R33 ;  /* 0x0003002100007388 */ /* 0x0001e80000000800 */
[----:B------:R-:W-:Y:S04]  /*16a0*/  STS [R8+0x700], R27 ;  /* 0x0007001b08007388 */ /* 0x000fe80000000800 */
[----:B------:R1:W-:Y:S04]  /*16b0*/  STS [R5+0xb00], R30 ;  /* 0x000b001e05007388 */ /* 0x0003e80000000800 */
[----:B------:R-:W-:Y:S01]  /*16c0*/  STS [R6+0xf00], R14 ;  /* 0x000f000e06007388 */ /* 0x000fe20000000800 */
[----:B------:R-:W-:-:S04]  /*16d0*/  LOP3.LUT R2, R2, 0xff, RZ, 0xc0, !PT ;  /* 0x000000ff02027812 */ /* 0x000fc800078ec0ff */
[----:B0-----:R-:W-:Y:S01]  /*16e0*/  LEA R0, R2, UR4, 0x2 ;  /* 0x0000000402007c11 */ /* 0x001fe2000f8e10ff */
[----:B------:R-:W-:Y:S08]  /*16f0*/  BAR.SYNC.DEFER_BLOCKING 0x0 ;  /* 0x0000000000007b1d */ /* 0x000ff00000010000 */
[----:B-1----:R-:W0:Y:S01]  /*1700*/  LDC.64 R4, c[0x0][0x238] ;  /* 0x00008e00ff047b82 */ /* 0x002e220000000a00 */
[----:B------:R-:W1:Y:S04]  /*1710*/  LDS R2, [R0] ;  /* 0x0000000000027984 */ /* 0x000e680000000800 */
[----:B------:R-:W2:Y:S04]  /*1720*/  LDS R9, [R0+0x404] ;  /* 0x0004040000097984 */ /* 0x000ea80000000800 */
[----:B------:R-:W3:Y:S04]  /*1730*/  LDS R34, [R0+0x808] ;  /* 0x0008080000227984 */ /* 0x000ee80000000800 */
[----:B------:R-:W4:Y:S04]  /*1740*/  LDS R35, [R0+0xc0c] ;  /* 0x000c0c0000237984 */ /* 0x000f280000000800 */
[----:B------:R-:W5:Y:S01]  /*1750*/  LDS R33, [R0+0x1010] ;  /* 0x0010100000217984 */ /* 0x000f620000000800 */
[----:B0-----:R-:W-:-:S03]  /*1760*/  IMAD.WIDE R36, R37, 0x4, R4 ;  /* 0x0000000425247825 */ /* 0x001fc600078e0204 */
[----:B------:R-:W0:Y:S04]  /*1770*/  LDS R32, [R0+0x1414] ;  /* 0x0014140000207984 */ /* 0x000e280000000800 */
[----:B------:R-:W0:Y:S04]  /*1780*/  LDS R31, [R0+0x1818] ;  /* 0x00181800001f7984 */ /* 0x000e280000000800 */
[----:B------:R-:W0:Y:S04]  /*1790*/  LDS R30, [R0+0x1c1c] ;  /* 0x001c1c00001e7984 */ /* 0x000e280000000800 */
[----:B------:R-:W0:Y:S04]  /*17a0*/  LDS R29, [R0+0x2020] ;  /* 0x00202000001d7984 */ /* 0x000e280000000800 */
[----:B------:R-:W0:Y:S04]  /*17b0*/  LDS R28, [R0+0x2424] ;  /* 0x00242400001c7984 */ /* 0x000e280000000800 */
[----:B------:R-:W0:Y:S04]  /*17c0*/  LDS R22, [R0+0x2828] ;  /* 0x0028280000167984 */ /* 0x000e280000000800 */
[----:B------:R-:W0:Y:S04]  /*17d0*/  LDS R14, [R0+0x2c2c] ;  /* 0x002c2c00000e7984 */ /* 0x000e280000000800 */
[----:B------:R-:W0:Y:S04]  /*17e0*/  LDS R10, [R0+0x3030] ;  /* 0x00303000000a7984 */ /* 0x000e280000000800 */
[----:B-1----:R1:W-:Y:S04]  /*17f0*/  @!P0 STG.E desc[UR20][R36.64], R2 ;  /* 0x0000000224008986 */ /* 0x0023e8000c101914 */
[----:B------:R-:W0:Y:S04]  /*1800*/  LDS R6, [R0+0x3434] ;  /* 0x0034340000067984 */ /* 0x000e280000000800 */
[----:B------:R-:W0:Y:S01]  /*1810*/  LDS R2, [R0+0x3838] ;  /* 0x0038380000027984 */ /* 0x000e220000000800 */
[----:B------:R-:W-:-:S05]  /*1820*/  IMAD.WIDE R26, R26, 0x4, R4 ;  /* 0x000000041a1a7825 */ /* 0x000fca00078e0204 */
[----:B--2---:R2:W-:Y:S01]  /*1830*/  @!P0 STG.E desc[UR20][R26.64], R9 ;  /* 0x000000091a008986 */ /* 0x0045e2000c101914 */
[----:B------:R-:W-:-:S04]  /*1840*/  IMAD.WIDE R20, R21, 0x4, R4 ;  /* 0x0000000415147825 */ /* 0x000fc800078e0204 */
[----:B-1----:R-:W-:-:S04]  /*1850*/  IMAD.WIDE R36, R19, 0x4, R4 ;  /* 0x0000000413247825 */ /* 0x002fc800078e0204 */
[----:B--2---:R-:W-:-:S05]  /*1860*/  IMAD.WIDE R8, R23, 0x4, R4 ;  /* 0x0000000417087825 */ /* 0x004fca00078e0204 */
[----:B---3--:R1:W-:Y:S01]  /*1870*/  @!P0 STG.E desc[UR20][R8.64], R34 ;  /* 0x0000002208008986 */ /* 0x0083e2000c101914 */
[----:B------:R-:W-:-:S03]  /*1880*/  IMAD.WIDE R26, R11, 0x4, R4 ;  /* 0x000000040b1a7825 */ /* 0x000fc600078e0204 */
[----:B----4-:R2:W-:Y:S01]  /*1890*/  @!P0 STG.E desc[UR20][R20.64], R35 ;  /* 0x0000002314008986 */ /* 0x0105e2000c101914 */
[----:B------:R-:W-:-:S03]  /*18a0*/  IMAD.WIDE R18, R18, 0x4, R4 ;  /* 0x0000000412127825 */ /* 0x000fc600078e0204 */
[----:B-----5:R3:W-:Y:S01]  /*18b0*/  @!P0 STG.E desc[UR20][R36.64], R33 ;  /* 0x0000002124008986 */ /* 0x0207e2000c101914 */
[----:B-1----:R-:W-:-:S04]  /*18c0*/  IMAD.WIDE R8, R15, 0x4, R4 ;  /* 0x000000040f087825 */ /* 0x002fc800078e0204 */
[--C-:B--2---:R-:W-:Y:S01]  /*18d0*/  IMAD.WIDE R20, R7, 0x4, R4.reuse ;  /* 0x0000000407147825 */ /* 0x104fe200078e0204 */
[----:B0-----:R0:W-:Y:S03]  /*18e0*/  @!P0 STG.E desc[UR20][R8.64], R32 ;  /* 0x0000002008008986 */ /* 0x0011e6000c101914 */
[--C-:B------:R-:W-:Y:S01]  /*18f0*/  IMAD.WIDE R34, R25, 0x4, R4.reuse ;  /* 0x0000000419227825 */ /* 0x100fe200078e0204 */
[----:B------:R1:W-:Y:S03]  /*1900*/  @!P0 STG.E desc[UR20][R20.64], R31 ;  /* 0x0000001f14008986 */ /* 0x0003e6000c101914 */
[--C-:B------:R-:W-:Y:S01]  /*1910*/  IMAD.WIDE R24, R24, 0x4, R4.reuse ;  /* 0x0000000418187825 */ /* 0x100fe200078e0204 */
[----:B------:R2:W-:Y:S03]  /*1920*/  @!P0 STG.E desc[UR20][R26.64], R30 ;  /* 0x0000001e1a008986 */ /* 0x0005e6000c101914 */
[--C-:B---3--:R-:W-:Y:S01]  /*1930*/  IMAD.WIDE R36, R17, 0x4, R4.reuse ;  /* 0x0000000411247825 */ /* 0x108fe200078e0204 */
[----:B------:R2:W-:Y:S03]  /*1940*/  @!P0 STG.E desc[UR20][R34.64], R29 ;  /* 0x0000001d22008986 */ /* 0x0005e6000c101914 */
[--C-:B------:R-:W-:Y:S01]  /*1950*/  IMAD.WIDE R16, R16, 0x4, R4.reuse ;  /* 0x0000000410107825 */ /* 0x100fe200078e0204 */
[----:B------:R2:W-:Y:S03]  /*1960*/  @!P0 STG.E desc[UR20][R24.64], R28 ;  /* 0x0000001c18008986 */ /* 0x0005e6000c101914 */
[--C-:B0-----:R-:W-:Y:S01]  /*1970*/  IMAD.WIDE R8, R12, 0x4, R4.reuse ;  /* 0x000000040c087825 */ /* 0x101fe200078e0204 */
[----:B------:R2:W-:Y:S03]  /*1980*/  @!P0 STG.E desc[UR20][R18.64], R22 ;  /* 0x0000001612008986 */ /* 0x0005e6000c101914 */
[----:B-1----:R-:W-:Y:S01]  /*1990*/  IMAD.WIDE R20, R3, 0x4, R4 ;  /* 0x0000000403147825 */ /* 0x002fe200078e0204 */
[----:B------:R2:W-:Y:S04]  /*19a0*/  @!P0 STG.E desc[UR20][R36.64], R14 ;  /* 0x0000000e24008986 */ /* 0x0005e8000c101914 */
[----:B------:R2:W-:Y:S04]  /*19b0*/  @!P0 STG.E desc[UR20][R16.64], R10 ;  /* 0x0000000a10008986 */ /* 0x0005e8000c101914 */
[----:B------:R2:W-:Y:S04]  /*19c0*/  @!P0 STG.E desc[UR20][R8.64], R6 ;  /* 0x0000000608008986 */ /* 0x0005e8000c101914 */
[----:B------:R2:W-:Y:S01]  /*19d0*/  @!P0 STG.E desc[UR20][R20.64], R2 ;  /* 0x0000000214008986 */ /* 0x0005e2000c101914 */
[----:B------:R-:W-:Y:S05]  /*19e0*/  @P0 EXIT ;  /* 0x000000000000094d */ /* 0x000fea0003800000 */
[----:B------:R-:W0:Y:S01]  /*19f0*/  LDS R3, [R0+0x3c3c] ;  /* 0x003c3c0000037984 */ /* 0x000e220000000800 */
[----:B------:R-:W-:-:S05]  /*1a00*/  IMAD.WIDE R4, R13, 0x4, R4 ;  /* 0x000000040d047825 */ /* 0x000fca00078e0204 */
[----:B0-----:R-:W-:Y:S01]  /*1a10*/  STG.E desc[UR20][R4.64], R3 ;  /* 0x0000000304007986 */ /* 0x001fe2000c101914 */
[----:B------:R-:W-:Y:S05]  /*1a20*/  EXIT ;  /* 0x000000000000794d */ /* 0x000fea0003800000 */
.L_x_0:
[----:B------:R-:W-:-:S00]  /*1a30*/  BRA `(.L_x_0) ;  /* 0xfffffffc00fc7947 */ /* 0x000fc0000383ffff */
[----:B------:R-:W-:-:S00]  /*1a40*/  NOP ;  /* 0x0000000000007918 */ /* 0x000fc00000000000 */
        /* <DEDUP_REMOVED lines=11> */
.L_x_1:


//--------------------- .nv.global.init           --------------------------
	.section	.nv.global.init,"aw",@progbits
.nv.global.init:
	.type		_$_str,@object
	.size		_$_str,(_$_str_$_2 - _$_str)
_$_str:
        /*0000*/ 	.byte	0x5f, 0x5f, 0x43, 0x55, 0x44, 0x41, 0x5f, 0x46, 0x54, 0x5a, 0x00
	.type		_$_str_$_2,@object
	.size		_$_str_$_2,(.L_1 - _$_str_$_2)
_$_str_$_2:
        /*000b*/ 	.byte	0x5f, 0x5f, 0x43, 0x55, 0x44, 0x41, 0x5f, 0x50, 0x52, 0x45, 0x43, 0x5f, 0x53, 0x51, 0x52, 0x54
        /*001b*/ 	.byte	0x00
.L_1:


//--------------------- .nv.shared.triton_poi_fused__native_batch_norm_legit_no_training_relu_5 --------------------------
	.section	.nv.shared.triton_poi_fused__native_batch_norm_legit_no_training_relu_5,"aw",@nobits
	.sectionflags	@""
	.align	16
	.zero		1024


//--------------------- .nv.constant0.triton_poi_fused__native_batch_norm_legit_no_training_relu_5 --------------------------
	.section	.nv.constant0.triton_poi_fused__native_batch_norm_legit_no_training_relu_5,"a",@progbits
	.sectionflags	@""
	.align	4
.nv.constant0.triton_poi_fused__native_batch_norm_legit_no_training_relu_5:
	.zero		584
